//
// Generated by NVIDIA NVVM Compiler
//
// Compiler Build ID: CL-36424714
// Cuda compilation tools, release 13.0, V13.0.88
// Based on NVVM 20.0.0
//

.version 9.0
.target sm_100
.address_size 64

	// .globl	_Z5SumV0PiS_S_

.visible .entry _Z5SumV0PiS_S_(
	.param .u64 .ptr .align 1 _Z5SumV0PiS_S__param_0,
	.param .u64 .ptr .align 1 _Z5SumV0PiS_S__param_1,
	.param .u64 .ptr .align 1 _Z5SumV0PiS_S__param_2
)
{
	.reg .b32 	%r<8>;
	.reg .b64 	%rd<11>;

	ld.param.u64 	%rd1, [_Z5SumV0PiS_S__param_0];
	ld.param.u64 	%rd2, [_Z5SumV0PiS_S__param_1];
	ld.param.u64 	%rd3, [_Z5SumV0PiS_S__param_2];
	cvta.to.global.u64 	%rd4, %rd3;
	cvta.to.global.u64 	%rd5, %rd2;
	cvta.to.global.u64 	%rd6, %rd1;
	mov.u32 	%r1, %tid.x;
	mov.u32 	%r2, %ntid.x;
	mov.u32 	%r3, %ctaid.x;
	mad.lo.s32 	%r4, %r2, %r3, %r1;
	mul.wide.s32 	%rd7, %r4, 4;
	add.s64 	%rd8, %rd6, %rd7;
	ld.global.u32 	%r5, [%rd8];
	add.s64 	%rd9, %rd5, %rd7;
	ld.global.u32 	%r6, [%rd9];
	add.s32 	%r7, %r6, %r5;
	add.s64 	%rd10, %rd4, %rd7;
	st.global.u32 	[%rd10], %r7;
	ret;

}
	// .globl	_Z5SumV1PiS_S_
.visible .entry _Z5SumV1PiS_S_(
	.param .u64 .ptr .align 1 _Z5SumV1PiS_S__param_0,
	.param .u64 .ptr .align 1 _Z5SumV1PiS_S__param_1,
	.param .u64 .ptr .align 1 _Z5SumV1PiS_S__param_2
)
{
	.reg .b32 	%r<14>;
	.reg .b64 	%rd<15>;

	ld.param.u64 	%rd1, [_Z5SumV1PiS_S__param_0];
	ld.param.u64 	%rd2, [_Z5SumV1PiS_S__param_1];
	ld.param.u64 	%rd3, [_Z5SumV1PiS_S__param_2];
	cvta.to.global.u64 	%rd4, %rd3;
	cvta.to.global.u64 	%rd5, %rd2;
	cvta.to.global.u64 	%rd6, %rd1;
	mov.u32 	%r1, %tid.x;
	mov.u32 	%r2, %ntid.x;
	mov.u32 	%r3, %ctaid.x;
	mul.lo.s32 	%r4, %r2, %r3;
	shl.b32 	%r5, %r4, 1;
	add.s32 	%r6, %r5, %r1;
	mul.wide.s32 	%rd7, %r6, 4;
	add.s64 	%rd8, %rd6, %rd7;
	ld.global.u32 	%r7, [%rd8];
	add.s64 	%rd9, %rd5, %rd7;
	ld.global.u32 	%r8, [%rd9];
	add.s32 	%r9, %r8, %r7;
	add.s64 	%rd10, %rd4, %rd7;
	st.global.u32 	[%rd10], %r9;
	add.s32 	%r10, %r6, %r2;
	mul.wide.u32 	%rd11, %r10, 4;
	add.s64 	%rd12, %rd6, %rd11;
	ld.global.u32 	%r11, [%rd12];
	add.s64 	%rd13, %rd5, %rd11;
	ld.global.u32 	%r12, [%rd13];
	add.s32 	%r13, %r12, %r11;
	add.s64 	%rd14, %rd4, %rd11;
	st.global.u32 	[%rd14], %r13;
	ret;

}


// ===== COMPILED SASS (sm_100) =====

	.target	sm_100

	.elftype	@"ET_EXEC"


//--------------------- .note.nv.tkinfo           --------------------------
	.section	.note.nv.tkinfo,"",@"SHT_NOTE"
	.sectionflags	@"SHF_NOTE_NV_TKINFO"
	.tkinfo
        /*0018*/ 	.word	0x00000002
        /*0030*/ 	.string	""
        /*0030*/ 	.string	"ptxas"
        /*0030*/ 	.string	"Cuda compilation tools, release 13.0, V13.0.88"
        /*0030*/ 	.string	"Build cuda_13.0.r13.0/compiler.36424714_0"
        /*0030*/ 	.string	"-arch sm_100 -m 64 "



//--------------------- .note.nv.cuinfo           --------------------------
	.section	.note.nv.cuinfo,"",@"SHT_NOTE"
	.sectionflags	@"SHF_NOTE_NV_CUINFO"
        /*0018*/ 	.short	0x0002
        /*001a*/ 	.short	0x0064
        /*001c*/ 	.short	0x0082
	.zero		2


//--------------------- .nv.info                  --------------------------
	.section	.nv.info,"",@"SHT_CUDA_INFO"
	.align	4


	//----- nvinfo : EIATTR_REGCOUNT
	.align		4
        /*0000*/ 	.byte	0x04, 0x2f
        /*0002*/ 	.short	(.L_1 - .L_0)
	.align		4
.L_0:
        /*0004*/ 	.word	index@(_Z5SumV0PiS_S_)
        /*0008*/ 	.word	0x0000000c


	//----- nvinfo : EIATTR_FRAME_SIZE
	.align		4
.L_1:
        /*000c*/ 	.byte	0x04, 0x11
        /*000e*/ 	.short	(.L_3 - .L_2)
	.align		4
.L_2:
        /*0010*/ 	.word	index@(_Z5SumV0PiS_S_)
        /*0014*/ 	.word	0x00000000


	//----- nvinfo : EIATTR_REGCOUNT
	.align		4
.L_3:
        /*0018*/ 	.byte	0x04, 0x2f
        /*001a*/ 	.short	(.L_5 - .L_4)
	.align		4
.L_4:
        /*001c*/ 	.word	index@(_Z5SumV1PiS_S_)
        /*0020*/ 	.word	0x00000014


	//----- nvinfo : EIATTR_FRAME_SIZE
	.align		4
.L_5:
        /*0024*/ 	.byte	0x04, 0x11
        /*0026*/ 	.short	(.L_7 - .L_6)
	.align		4
.L_6:
        /*0028*/ 	.word	index@(_Z5SumV1PiS_S_)
        /*002c*/ 	.word	0x00000000


	//----- nvinfo : EIATTR_MIN_STACK_SIZE
	.align		4
.L_7:
        /*0030*/ 	.byte	0x04, 0x12
        /*0032*/ 	.short	(.L_9 - .L_8)
	.align		4
.L_8:
        /*0034*/ 	.word	index@(_Z5SumV1PiS_S_)
        /*0038*/ 	.word	0x00000000


	//----- nvinfo : EIATTR_MIN_STACK_SIZE
	.align		4
.L_9:
        /*003c*/ 	.byte	0x04, 0x12
        /*003e*/ 	.short	(.L_11 - .L_10)
	.align		4
.L_10:
        /*0040*/ 	.word	index@(_Z5SumV0PiS_S_)
        /*0044*/ 	.word	0x00000000
.L_11:


//--------------------- .nv.compat                --------------------------
	.section	.nv.compat,"",@"SHT_CUDA_COMPAT_INFO"
	.align	4
        /*0000*/ 	.byte	0x02, 0x09, 0x00, 0x00, 0x02, 0x02, 0x01, 0x00, 0x02, 0x05, 0x05, 0x00, 0x03, 0x07, 0x01, 0x01
        /*0010*/ 	.byte	0x02, 0x03, 0x00, 0x00, 0x02, 0x06, 0x01, 0x00, 0x04, 0x0b, 0x08, 0x00, 0x09, 0x00, 0x00, 0x00
        /*0020*/ 	.byte	0x00, 0x00, 0x00, 0x00


//--------------------- .nv.info._Z5SumV1PiS_S_   --------------------------
	.section	.nv.info._Z5SumV1PiS_S_,"",@"SHT_CUDA_INFO"
	.sectionflags	@""
	.align	4


	//----- nvinfo : EIATTR_CUDA_API_VERSION
	.align		4
        /*0000*/ 	.byte	0x04, 0x37
        /*0002*/ 	.short	(.L_13 - .L_12)
.L_12:
        /*0004*/ 	.word	0x00000082


	//----- nvinfo : EIATTR_KPARAM_INFO
	.align		4
.L_13:
        /*0008*/ 	.byte	0x04, 0x17
        /*000a*/ 	.short	(.L_15 - .L_14)
.L_14:
        /*000c*/ 	.word	0x00000000
        /*0010*/ 	.short	0x0002
        /*0012*/ 	.short	0x0010
        /*0014*/ 	.byte	0x00, 0xf5, 0x21, 0x00


	//----- nvinfo : EIATTR_KPARAM_INFO
	.align		4
.L_15:
        /*0018*/ 	.byte	0x04, 0x17
        /*001a*/ 	.short	(.L_17 - .L_16)
.L_16:
        /*001c*/ 	.word	0x00000000
        /*0020*/ 	.short	0x0001
        /*0022*/ 	.short	0x0008
        /*0024*/ 	.byte	0x00, 0xf5, 0x21, 0x00


	//----- nvinfo : EIATTR_KPARAM_INFO
	.align		4
.L_17:
        /*0028*/ 	.byte	0x04, 0x17
        /*002a*/ 	.short	(.L_19 - .L_18)
.L_18:
        /*002c*/ 	.word	0x00000000
        /*0030*/ 	.short	0x0000
        /*0032*/ 	.short	0x0000
        /*0034*/ 	.byte	0x00, 0xf5, 0x21, 0x00


	//----- nvinfo : EIATTR_SPARSE_MMA_MASK
	.align		4
.L_19:
        /*0038*/ 	.byte	0x03, 0x50
        /*003a*/ 	.short	0x0000


	//----- nvinfo : EIATTR_MAXREG_COUNT
	.align		4
        /*003c*/ 	.byte	0x03, 0x1b
        /*003e*/ 	.short	0x00ff


	//----- nvinfo : EIATTR_MERCURY_ISA_VERSION
	.align		4
        /*0040*/ 	.byte	0x03, 0x5f
        /*0042*/ 	.short	0x0101


	//----- nvinfo : EIATTR_VRC_CTA_INIT_COUNT
	.align		4
        /*0044*/ 	.byte	0x02, 0x4a
	.zero		1
	.zero		1


	//----- nvinfo : EIATTR_EXIT_INSTR_OFFSETS
	.align		4
        /*0048*/ 	.byte	0x04, 0x1c
        /*004a*/ 	.short	(.L_21 - .L_20)


	//   ....[0]....
.L_20:
        /*004c*/ 	.word	0x00000190


	//----- nvinfo : EIATTR_CBANK_PARAM_SIZE
	.align		4
.L_21:
        /*0050*/ 	.byte	0x03, 0x19
        /*0052*/ 	.short	0x0018


	//----- nvinfo : EIATTR_PARAM_CBANK
	.align		4
        /*0054*/ 	.byte	0x04, 0x0a
        /*0056*/ 	.short	(.L_23 - .L_22)
	.align		4
.L_22:
        /*0058*/ 	.word	index@(.nv.constant0._Z5SumV1PiS_S_)
        /*005c*/ 	.short	0x0380
        /*005e*/ 	.short	0x0018


	//----- nvinfo : EIATTR_SW_WAR
	.align		4
.L_23:
        /*0060*/ 	.byte	0x04, 0x36
        /*0062*/ 	.short	(.L_25 - .L_24)
.L_24:
        /*0064*/ 	.word	0x00000008
.L_25:


//--------------------- .nv.info._Z5SumV0PiS_S_   --------------------------
	.section	.nv.info._Z5SumV0PiS_S_,"",@"SHT_CUDA_INFO"
	.sectionflags	@""
	.align	4


	//----- nvinfo : EIATTR_CUDA_API_VERSION
	.align		4
        /*0000*/ 	.byte	0x04, 0x37
        /*0002*/ 	.short	(.L_27 - .L_26)
.L_26:
        /*0004*/ 	.word	0x00000082


	//----- nvinfo : EIATTR_KPARAM_INFO
	.align		4
.L_27:
        /*0008*/ 	.byte	0x04, 0x17
        /*000a*/ 	.short	(.L_29 - .L_28)
.L_28:
        /*000c*/ 	.word	0x00000000
        /*0010*/ 	.short	0x0002
        /*0012*/ 	.short	0x0010
        /*0014*/ 	.byte	0x00, 0xf5, 0x21, 0x00


	//----- nvinfo : EIATTR_KPARAM_INFO
	.align		4
.L_29:
        /*0018*/ 	.byte	0x04, 0x17
        /*001a*/ 	.short	(.L_31 - .L_30)
.L_30:
        /*001c*/ 	.word	0x00000000
        /*0020*/ 	.short	0x0001
        /*0022*/ 	.short	0x0008
        /*0024*/ 	.byte	0x00, 0xf5, 0x21, 0x00


	//----- nvinfo : EIATTR_KPARAM_INFO
	.align		4
.L_31:
        /*0028*/ 	.byte	0x04, 0x17
        /*002a*/ 	.short	(.L_33 - .L_32)
.L_32:
        /*002c*/ 	.word	0x00000000
        /*0030*/ 	.short	0x0000
        /*0032*/ 	.short	0x0000
        /*0034*/ 	.byte	0x00, 0xf5, 0x21, 0x00


	//----- nvinfo : EIATTR_SPARSE_MMA_MASK
	.align		4
.L_33:
        /*0038*/ 	.byte	0x03, 0x50
        /*003a*/ 	.short	0x0000


	//----- nvinfo : EIATTR_MAXREG_COUNT
	.align		4
        /*003c*/ 	.byte	0x03, 0x1b
        /*003e*/ 	.short	0x00ff


	//----- nvinfo : EIATTR_MERCURY_ISA_VERSION
	.align		4
        /*0040*/ 	.byte	0x03, 0x5f
        /*0042*/ 	.short	0x0101


	//----- nvinfo : EIATTR_VRC_CTA_INIT_COUNT
	.align		4
        /*0044*/ 	.byte	0x02, 0x4a
	.zero		1
	.zero		1


	//----- nvinfo : EIATTR_EXIT_INSTR_OFFSETS
	.align		4
        /*0048*/ 	.byte	0x04, 0x1c
        /*004a*/ 	.short	(.L_35 - .L_34)


	//   ....[0]....
.L_34:
        /*004c*/ 	.word	0x00000100


	//----- nvinfo : EIATTR_CBANK_PARAM_SIZE
	.align		4
.L_35:
        /*0050*/ 	.byte	0x03, 0x19
        /*0052*/ 	.short	0x0018


	//----- nvinfo : EIATTR_PARAM_CBANK
	.align		4
        /*0054*/ 	.byte	0x04, 0x0a
        /*0056*/ 	.short	(.L_37 - .L_36)
	.align		4
.L_36:
        /*0058*/ 	.word	index@(.nv.constant0._Z5SumV0PiS_S_)
        /*005c*/ 	.short	0x0380
        /*005e*/ 	.short	0x0018


	//----- nvinfo : EIATTR_SW_WAR
	.align		4
.L_37:
        /*0060*/ 	.byte	0x04, 0x36
        /*0062*/ 	.short	(.L_39 - .L_38)
.L_38:
        /*0064*/ 	.word	0x00000008
.L_39:


//--------------------- .nv.callgraph             --------------------------
	.section	.nv.callgraph,"",@"SHT_CUDA_CALLGRAPH"
	.align	4
	.sectionentsize	8
	.align		4
        /*0000*/ 	.word	0x00000000
	.align		4
        /*0004*/ 	.word	0xffffffff
	.align		4
        /*0008*/ 	.word	0x00000000
	.align		4
        /*000c*/ 	.word	0xfffffffe
	.align		4
        /*0010*/ 	.word	0x00000000
	.align		4
        /*0014*/ 	.word	0xfffffffd
	.align		4
        /*0018*/ 	.word	0x00000000
	.align		4
        /*001c*/ 	.word	0xfffffffc


//--------------------- .text._Z5SumV1PiS_S_      --------------------------
	.section	.text._Z5SumV1PiS_S_,"ax",@progbits
	.align	128
        .global         _Z5SumV1PiS_S_
        .type           _Z5SumV1PiS_S_,@function
        .size           _Z5SumV1PiS_S_,(.L_x_2 - _Z5SumV1PiS_S_)
        .other          _Z5SumV1PiS_S_,@"STO_CUDA_ENTRY STV_DEFAULT"
_Z5SumV1PiS_S_:
.text._Z5SumV1PiS_S_:
[----:B------:R-:W-:Y:S01]  /*0000*/  LDC R1, c[0x0][0x37c] ;  /* 0x0000df00ff017b82 */ /* 0x000fe20000000800 */
[----:B------:R-:W0:Y:S01]  /*0010*/  S2R R0, SR_CTAID.X ;  /* 0x0000000000007919 */ /* 0x000e220000002500 */
[----:B------:R-:W0:Y:S06]  /*0020*/  LDCU UR6, c[0x0][0x360] ;  /* 0x00006c00ff0677ac */ /* 0x000e2c0008000800 */
[----:B------:R-:W1:Y:S01]  /*0030*/  LDC.64 R10, c[0x0][0x380] ;  /* 0x0000e000ff0a7b82 */ /* 0x000e620000000a00 */
[----:B------:R-:W2:Y:S01]  /*0040*/  S2R R9, SR_TID.X ;  /* 0x0000000000097919 */ /* 0x000ea20000002100 */
[----:B------:R-:W3:Y:S06]  /*0050*/  LDCU.64 UR4, c[0x0][0x358] ;  /* 0x00006b00ff0477ac */ /* 0x000eec0008000a00 */
[----:B------:R-:W4:Y:S08]  /*0060*/  LDC.64 R2, c[0x0][0x388] ;  /* 0x0000e200ff027b82 */ /* 0x000f300000000a00 */
[----:B------:R-:W5:Y:S01]  /*0070*/  LDC.64 R12, c[0x0][0x390] ;  /* 0x0000e400ff0c7b82 */ /* 0x000f620000000a00 */
[----:B0-----:R-:W-:-:S05]  /*0080*/  IMAD R0, R0, UR6, RZ ;  /* 0x0000000600007c24 */ /* 0x001fca000f8e02ff */
[----:B--2---:R-:W-:-:S05]  /*0090*/  LEA R9, R0, R9, 0x1 ;  /* 0x0000000900097211 */ /* 0x004fca00078e08ff */
[----:B-1----:R-:W-:-:S04]  /*00a0*/  IMAD.WIDE R4, R9, 0x4, R10 ;  /* 0x0000000409047825 */ /* 0x002fc800078e020a */
[C---:B----4-:R-:W-:Y:S02]  /*00b0*/  IMAD.WIDE R6, R9.reuse, 0x4, R2 ;  /* 0x0000000409067825 */ /* 0x050fe400078e0202 */
[----:B---3--:R-:W2:Y:S04]  /*00c0*/  LDG.E R4, desc[UR4][R4.64] ;  /* 0x0000000404047981 */ /* 0x008ea8000c1e1900 */
[----:B------:R-:W2:Y:S01]  /*00d0*/  LDG.E R7, desc[UR4][R6.64] ;  /* 0x0000000406077981 */ /* 0x000ea2000c1e1900 */
[C---:B------:R-:W-:Y:S01]  /*00e0*/  IADD3 R17, PT, PT, R9.reuse, UR6, RZ ;  /* 0x0000000609117c10 */ /* 0x040fe2000fffe0ff */
[----:B-----5:R-:W-:-:S04]  /*00f0*/  IMAD.WIDE R8, R9, 0x4, R12 ;  /* 0x0000000409087825 */ /* 0x020fc800078e020c */
[----:B------:R-:W-:-:S04]  /*0100*/  IMAD.WIDE.U32 R10, R17, 0x4, R10 ;  /* 0x00000004110a7825 */ /* 0x000fc800078e000a */
[----:B------:R-:W-:Y:S01]  /*0110*/  IMAD.WIDE.U32 R2, R17, 0x4, R2 ;  /* 0x0000000411027825 */ /* 0x000fe200078e0002 */
[----:B--2---:R-:W-:-:S05]  /*0120*/  IADD3 R15, PT, PT, R4, R7, RZ ;  /* 0x00000007040f7210 */ /* 0x004fca0007ffe0ff */
[----:B------:R-:W-:Y:S04]  /*0130*/  STG.E desc[UR4][R8.64], R15 ;  /* 0x0000000f08007986 */ /* 0x000fe8000c101904 */
[----:B------:R-:W2:Y:S04]  /*0140*/  LDG.E R10, desc[UR4][R10.64] ;  /* 0x000000040a0a7981 */ /* 0x000ea8000c1e1900 */
[----:B------:R-:W2:Y:S01]  /*0150*/  LDG.E R3, desc[UR4][R2.64] ;  /* 0x0000000402037981 */ /* 0x000ea2000c1e1900 */
[----:B------:R-:W-:Y:S01]  /*0160*/  IMAD.WIDE.U32 R4, R17, 0x4, R12 ;  /* 0x0000000411047825 */ /* 0x000fe200078e000c */
[----:B--2---:R-:W-:-:S05]  /*0170*/  IADD3 R7, PT, PT, R10, R3, RZ ;  /* 0x000000030a077210 */ /* 0x004fca0007ffe0ff */
[----:B------:R-:W-:Y:S01]  /*0180*/  STG.E desc[UR4][R4.64], R7 ;  /* 0x0000000704007986 */ /* 0x000fe2000c101904 */
[----:B------:R-:W-:Y:S05]  /*0190*/  EXIT ;  /* 0x000000000000794d */ /* 0x000fea0003800000 */
.L_x_0:
[----:B------:R-:W-:-:S00]  /*01a0*/  BRA `(.L_x_0) ;  /* 0xfffffffc00fc7947 */ /* 0x000fc0000383ffff */
[----:B------:R-:W-:-:S00]  /*01b0*/  NOP ;  /* 0x0000000000007918 */ /* 0x000fc00000000000 */
        /* <DEDUP_REMOVED lines=12> */
.L_x_2:


//--------------------- .text._Z5SumV0PiS_S_      --------------------------
	.section	.text._Z5SumV0PiS_S_,"ax",@progbits
	.align	128
        .global         _Z5SumV0PiS_S_
        .type           _Z5SumV0PiS_S_,@function
        .size           _Z5SumV0PiS_S_,(.L_x_3 - _Z5SumV0PiS_S_)
        .other          _Z5SumV0PiS_S_,@"STO_CUDA_ENTRY STV_DEFAULT"
_Z5SumV0PiS_S_:
.text._Z5SumV0PiS_S_:
[----:B------:R-:W-:Y:S01]  /*0000*/  LDC R1, c[0x0][0x37c] ;  /* 0x0000df00ff017b82 */ /* 0x000fe20000000800 */
[----:B------:R-:W0:Y:S07]  /*0010*/  S2R R9, SR_TID.X ;  /* 0x0000000000097919 */ /* 0x000e2e0000002100 */
[----:B------:R-:W1:Y:S01]  /*0020*/  LDC.64 R2, c[0x0][0x380] ;  /* 0x0000e000ff027b82 */ /* 0x000e620000000a00 */
[----:B------:R-:W0:Y:S01]  /*0030*/  LDCU UR6, c[0x0][0x360] ;  /* 0x00006c00ff0677ac */ /* 0x000e220008000800 */
[----:B------:R-:W0:Y:S01]  /*0040*/  S2R R0, SR_CTAID.X ;  /* 0x0000000000007919 */ /* 0x000e220000002500 */
[----:B------:R-:W2:Y:S05]  /*0050*/  LDCU.64 UR4, c[0x0][0x358] ;  /* 0x00006b00ff0477ac */ /* 0x000eaa0008000a00 */
[----:B------:R-:W3:Y:S08]  /*0060*/  LDC.64 R4, c[0x0][0x388] ;  /* 0x0000e200ff047b82 */ /* 0x000ef00000000a00 */
[----:B------:R-:W4:Y:S01]  /*0070*/  LDC.64 R6, c[0x0][0x390] ;  /* 0x0000e400ff067b82 */ /* 0x000f220000000a00 */
[----:B0-----:R-:W-:-:S04]  /*0080*/  IMAD R9, R0, UR6, R9 ;  /* 0x0000000600097c24 */ /* 0x001fc8000f8e0209 */
[----:B-1----:R-:W-:-:S04]  /*0090*/  IMAD.WIDE R2, R9, 0x4, R2 ;  /* 0x0000000409027825 */ /* 0x002fc800078e0202 */
[C---:B---3--:R-:W-:Y:S02]  /*00a0*/  IMAD.WIDE R4, R9.reuse, 0x4, R4 ;  /* 0x0000000409047825 */ /* 0x048fe400078e0204 */
[----:B--2---:R-:W2:Y:S04]  /*00b0*/  LDG.E R2, desc[UR4][R2.64] ;  /* 0x0000000402027981 */ /* 0x004ea8000c1e1900 */
[----:B------:R-:W2:Y:S01]  /*00c0*/  LDG.E R5, desc[UR4][R4.64] ;  /* 0x0000000404057981 */ /* 0x000ea2000c1e1900 */
[----:B----4-:R-:W-:Y:S01]  /*00d0*/  IMAD.WIDE R6, R9, 0x4, R6 ;  /* 0x0000000409067825 */ /* 0x010fe200078e0206 */
[----:B--2---:R-:W-:-:S05]  /*00e0*/  IADD3 R9, PT, PT, R2, R5, RZ ;  /* 0x0000000502097210 */ /* 0x004fca0007ffe0ff */
[----:B------:R-:W-:Y:S01]  /*00f0*/  STG.E desc[UR4][R6.64], R9 ;  /* 0x0000000906007986 */ /* 0x000fe2000c101904 */
[----:B------:R-:W-:Y:S05]  /*0100*/  EXIT ;  /* 0x000000000000794d */ /* 0x000fea0003800000 */
.L_x_1:
        /* <DEDUP_REMOVED lines=15> */
.L_x_3:


//--------------------- .nv.shared.reserved.0     --------------------------
	.section	.nv.shared.reserved.0,"aw",@nobits
	.weak		__nv_reservedSMEM_offset_0_alias
	.size		__nv_reservedSMEM_offset_0_alias, 0, 64
	.other		__nv_reservedSMEM_offset_0_alias,@"STO_CUDA_RESERVED_SHARED STV_DEFAULT"
__nv_reservedSMEM_offset_0_alias:
	.zero		0
	.zero		64


//--------------------- .nv.constant0._Z5SumV1PiS_S_ --------------------------
	.section	.nv.constant0._Z5SumV1PiS_S_,"a",@progbits
	.sectionflags	@""
	.align	4
.nv.constant0._Z5SumV1PiS_S_:
	.zero		920


//--------------------- .nv.constant0._Z5SumV0PiS_S_ --------------------------
	.section	.nv.constant0._Z5SumV0PiS_S_,"a",@progbits
	.sectionflags	@""
	.align	4
.nv.constant0._Z5SumV0PiS_S_:
	.zero		920


//--------------------- SYMBOLS --------------------------

	.type		.nv.reservedSmem.offset0,@object
	.size		.nv.reservedSmem.offset0,0x4
